//
// Generated by NVIDIA NVVM Compiler
//
// Compiler Build ID: CL-36424714
// Cuda compilation tools, release 13.0, V13.0.88
// Based on NVVM 20.0.0
//

.version 9.0
.target sm_100
.address_size 64

	// .globl	_Z6kernelPi

.visible .entry _Z6kernelPi(
	.param .u64 .ptr .align 1 _Z6kernelPi_param_0
)
{
	.reg .b32 	%r<2>;
	.reg .b64 	%rd<3>;

	ld.param.u64 	%rd1, [_Z6kernelPi_param_0];
	cvta.to.global.u64 	%rd2, %rd1;
	mov.b32 	%r1, 1;
	st.global.u32 	[%rd2+-4], %r1;
	ret;

}


// ===== COMPILED SASS (sm_100) =====

	.target	sm_100

	.elftype	@"ET_EXEC"


//--------------------- .note.nv.tkinfo           --------------------------
	.section	.note.nv.tkinfo,"",@"SHT_NOTE"
	.sectionflags	@"SHF_NOTE_NV_TKINFO"
	.tkinfo
        /*0018*/ 	.word	0x00000002
        /*0030*/ 	.string	""
        /*0030*/ 	.string	"ptxas"
        /*0030*/ 	.string	"Cuda compilation tools, release 13.0, V13.0.88"
        /*0030*/ 	.string	"Build cuda_13.0.r13.0/compiler.36424714_0"
        /*0030*/ 	.string	"-arch sm_100 -m 64 "



//--------------------- .note.nv.cuinfo           --------------------------
	.section	.note.nv.cuinfo,"",@"SHT_NOTE"
	.sectionflags	@"SHF_NOTE_NV_CUINFO"
        /*0018*/ 	.short	0x0002
        /*001a*/ 	.short	0x0064
        /*001c*/ 	.short	0x0082
	.zero		2


//--------------------- .nv.info                  --------------------------
	.section	.nv.info,"",@"SHT_CUDA_INFO"
	.align	4


	//----- nvinfo : EIATTR_REGCOUNT
	.align		4
        /*0000*/ 	.byte	0x04, 0x2f
        /*0002*/ 	.short	(.L_1 - .L_0)
	.align		4
.L_0:
        /*0004*/ 	.word	index@(_Z6kernelPi)
        /*0008*/ 	.word	0x00000008


	//----- nvinfo : EIATTR_FRAME_SIZE
	.align		4
.L_1:
        /*000c*/ 	.byte	0x04, 0x11
        /*000e*/ 	.short	(.L_3 - .L_2)
	.align		4
.L_2:
        /*0010*/ 	.word	index@(_Z6kernelPi)
        /*0014*/ 	.word	0x00000000


	//----- nvinfo : EIATTR_MIN_STACK_SIZE
	.align		4
.L_3:
        /*0018*/ 	.byte	0x04, 0x12
        /*001a*/ 	.short	(.L_5 - .L_4)
	.align		4
.L_4:
        /*001c*/ 	.word	index@(_Z6kernelPi)
        /*0020*/ 	.word	0x00000000
.L_5:


//--------------------- .nv.compat                --------------------------
	.section	.nv.compat,"",@"SHT_CUDA_COMPAT_INFO"
	.align	4
        /*0000*/ 	.byte	0x02, 0x09, 0x00, 0x00, 0x02, 0x02, 0x01, 0x00, 0x02, 0x05, 0x05, 0x00, 0x03, 0x07, 0x01, 0x01
        /*0010*/ 	.byte	0x02, 0x03, 0x00, 0x00, 0x02, 0x06, 0x01, 0x00, 0x04, 0x0b, 0x08, 0x00, 0x09, 0x00, 0x00, 0x00
        /*0020*/ 	.byte	0x00, 0x00, 0x00, 0x00


//--------------------- .nv.info._Z6kernelPi      --------------------------
	.section	.nv.info._Z6kernelPi,"",@"SHT_CUDA_INFO"
	.sectionflags	@""
	.align	4


	//----- nvinfo : EIATTR_CUDA_API_VERSION
	.align		4
        /*0000*/ 	.byte	0x04, 0x37
        /*0002*/ 	.short	(.L_7 - .L_6)
.L_6:
        /*0004*/ 	.word	0x00000082


	//----- nvinfo : EIATTR_KPARAM_INFO
	.align		4
.L_7:
        /*0008*/ 	.byte	0x04, 0x17
        /*000a*/ 	.short	(.L_9 - .L_8)
.L_8:
        /*000c*/ 	.word	0x00000000
        /*0010*/ 	.short	0x0000
        /*0012*/ 	.short	0x0000
        /*0014*/ 	.byte	0x00, 0xf5, 0x21, 0x00


	//----- nvinfo : EIATTR_SPARSE_MMA_MASK
	.align		4
.L_9:
        /*0018*/ 	.byte	0x03, 0x50
        /*001a*/ 	.short	0x0000


	//----- nvinfo : EIATTR_MAXREG_COUNT
	.align		4
        /*001c*/ 	.byte	0x03, 0x1b
        /*001e*/ 	.short	0x00ff


	//----- nvinfo : EIATTR_MERCURY_ISA_VERSION
	.align		4
        /*0020*/ 	.byte	0x03, 0x5f
        /*0022*/ 	.short	0x0101


	//----- nvinfo : EIATTR_VRC_CTA_INIT_COUNT
	.align		4
        /*0024*/ 	.byte	0x02, 0x4a
	.zero		1
	.zero		1


	//----- nvinfo : EIATTR_EXIT_INSTR_OFFSETS
	.align		4
        /*0028*/ 	.byte	0x04, 0x1c
        /*002a*/ 	.short	(.L_11 - .L_10)


	//   ....[0]....
.L_10:
        /*002c*/ 	.word	0x00000050


	//----- nvinfo : EIATTR_CBANK_PARAM_SIZE
	.align		4
.L_11:
        /*0030*/ 	.byte	0x03, 0x19
        /*0032*/ 	.short	0x0008


	//----- nvinfo : EIATTR_PARAM_CBANK
	.align		4
        /*0034*/ 	.byte	0x04, 0x0a
        /*0036*/ 	.short	(.L_13 - .L_12)
	.align		4
.L_12:
        /*0038*/ 	.word	index@(.nv.constant0._Z6kernelPi)
        /*003c*/ 	.short	0x0380
        /*003e*/ 	.short	0x0008


	//----- nvinfo : EIATTR_SW_WAR
	.align		4
.L_13:
        /*0040*/ 	.byte	0x04, 0x36
        /*0042*/ 	.short	(.L_15 - .L_14)
.L_14:
        /*0044*/ 	.word	0x00000008
.L_15:


//--------------------- .nv.callgraph             --------------------------
	.section	.nv.callgraph,"",@"SHT_CUDA_CALLGRAPH"
	.align	4
	.sectionentsize	8
	.align		4
        /*0000*/ 	.word	0x00000000
	.align		4
        /*0004*/ 	.word	0xffffffff
	.align		4
        /*0008*/ 	.word	0x00000000
	.align		4
        /*000c*/ 	.word	0xfffffffe
	.align		4
        /*0010*/ 	.word	0x00000000
	.align		4
        /*0014*/ 	.word	0xfffffffd
	.align		4
        /*0018*/ 	.word	0x00000000
	.align		4
        /*001c*/ 	.word	0xfffffffc


//--------------------- .text._Z6kernelPi         --------------------------
	.section	.text._Z6kernelPi,"ax",@progbits
	.align	128
        .global         _Z6kernelPi
        .type           _Z6kernelPi,@function
        .size           _Z6kernelPi,(.L_x_1 - _Z6kernelPi)
        .other          _Z6kernelPi,@"STO_CUDA_ENTRY STV_DEFAULT"
_Z6kernelPi:
.text._Z6kernelPi:
[----:B------:R-:W-:Y:S08]  /*0000*/  LDC R1, c[0x0][0x37c] ;  /* 0x0000df00ff017b82 */ /* 0x000ff00000000800 */
[----:B------:R-:W0:Y:S01]  /*0010*/  LDC.64 R2, c[0x0][0x380] ;  /* 0x0000e000ff027b82 */ /* 0x000e220000000a00 */
[----:B------:R-:W0:Y:S01]  /*0020*/  LDCU.64 UR4, c[0x0][0x358] ;  /* 0x00006b00ff0477ac */ /* 0x000e220008000a00 */
[----:B------:R-:W-:-:S05]  /*0030*/  HFMA2 R5, -RZ, RZ, 0, 5.9604644775390625e-08 ;  /* 0x00000001ff057431 */ /* 0x000fca00000001ff */
[----:B0-----:R-:W-:Y:S01]  /*0040*/  STG.E desc[UR4][R2.64+-0x4], R5 ;  /* 0xfffffc0502007986 */ /* 0x001fe2000c101904 */
[----:B------:R-:W-:Y:S05]  /*0050*/  EXIT ;  /* 0x000000000000794d */ /* 0x000fea0003800000 */
.L_x_0:
[----:B------:R-:W-:-:S00]  /*0060*/  BRA `(.L_x_0) ;  /* 0xfffffffc00fc7947 */ /* 0x000fc0000383ffff */
[----:B------:R-:W-:-:S00]  /*0070*/  NOP ;  /* 0x0000000000007918 */ /* 0x000fc00000000000 */
        /* <DEDUP_REMOVED lines=8> */
.L_x_1:


//--------------------- .nv.shared.reserved.0     --------------------------
	.section	.nv.shared.reserved.0,"aw",@nobits
	.weak		__nv_reservedSMEM_offset_0_alias
	.size		__nv_reservedSMEM_offset_0_alias, 0, 64
	.other		__nv_reservedSMEM_offset_0_alias,@"STO_CUDA_RESERVED_SHARED STV_DEFAULT"
__nv_reservedSMEM_offset_0_alias:
	.zero		0
	.zero		64


//--------------------- .nv.constant0._Z6kernelPi --------------------------
	.section	.nv.constant0._Z6kernelPi,"a",@progbits
	.sectionflags	@""
	.align	4
.nv.constant0._Z6kernelPi:
	.zero		904


//--------------------- SYMBOLS --------------------------

	.type		.nv.reservedSmem.offset0,@object
	.size		.nv.reservedSmem.offset0,0x4
